//
// Generated by NVIDIA NVVM Compiler
//
// Compiler Build ID: CL-36424714
// Cuda compilation tools, release 13.0, V13.0.88
// Based on NVVM 20.0.0
//

.version 9.0
.target sm_100
.address_size 64

	// .globl	_Z9vectorAddi

.visible .entry _Z9vectorAddi(
	.param .u32 _Z9vectorAddi_param_0
)
{


	ret;

}


// ===== COMPILED SASS (sm_100) =====

	.target	sm_100

	.elftype	@"ET_EXEC"


//--------------------- .note.nv.tkinfo           --------------------------
	.section	.note.nv.tkinfo,"",@"SHT_NOTE"
	.sectionflags	@"SHF_NOTE_NV_TKINFO"
	.tkinfo
        /*0018*/ 	.word	0x00000002
        /*0030*/ 	.string	""
        /*0030*/ 	.string	"ptxas"
        /*0030*/ 	.string	"Cuda compilation tools, release 13.0, V13.0.88"
        /*0030*/ 	.string	"Build cuda_13.0.r13.0/compiler.36424714_0"
        /*0030*/ 	.string	"-arch sm_100 -m 64 "



//--------------------- .note.nv.cuinfo           --------------------------
	.section	.note.nv.cuinfo,"",@"SHT_NOTE"
	.sectionflags	@"SHF_NOTE_NV_CUINFO"
        /*0018*/ 	.short	0x0002
        /*001a*/ 	.short	0x0064
        /*001c*/ 	.short	0x0082
	.zero		2


//--------------------- .nv.info                  --------------------------
	.section	.nv.info,"",@"SHT_CUDA_INFO"
	.align	4


	//----- nvinfo : EIATTR_REGCOUNT
	.align		4
        /*0000*/ 	.byte	0x04, 0x2f
        /*0002*/ 	.short	(.L_1 - .L_0)
	.align		4
.L_0:
        /*0004*/ 	.word	index@(_Z9vectorAddi)
        /*0008*/ 	.word	0x00000004


	//----- nvinfo : EIATTR_FRAME_SIZE
	.align		4
.L_1:
        /*000c*/ 	.byte	0x04, 0x11
        /*000e*/ 	.short	(.L_3 - .L_2)
	.align		4
.L_2:
        /*0010*/ 	.word	index@(_Z9vectorAddi)
        /*0014*/ 	.word	0x00000000


	//----- nvinfo : EIATTR_MIN_STACK_SIZE
	.align		4
.L_3:
        /*0018*/ 	.byte	0x04, 0x12
        /*001a*/ 	.short	(.L_5 - .L_4)
	.align		4
.L_4:
        /*001c*/ 	.word	index@(_Z9vectorAddi)
        /*0020*/ 	.word	0x00000000
.L_5:


//--------------------- .nv.compat                --------------------------
	.section	.nv.compat,"",@"SHT_CUDA_COMPAT_INFO"
	.align	4
        /*0000*/ 	.byte	0x02, 0x09, 0x00, 0x00, 0x02, 0x02, 0x01, 0x00, 0x02, 0x05, 0x05, 0x00, 0x03, 0x07, 0x01, 0x01
        /*0010*/ 	.byte	0x02, 0x03, 0x00, 0x00, 0x02, 0x06, 0x01, 0x00, 0x04, 0x0b, 0x08, 0x00, 0x09, 0x00, 0x00, 0x00
        /*0020*/ 	.byte	0x00, 0x00, 0x00, 0x00


//--------------------- .nv.info._Z9vectorAddi    --------------------------
	.section	.nv.info._Z9vectorAddi,"",@"SHT_CUDA_INFO"
	.sectionflags	@""
	.align	4


	//----- nvinfo : EIATTR_CUDA_API_VERSION
	.align		4
        /*0000*/ 	.byte	0x04, 0x37
        /*0002*/ 	.short	(.L_7 - .L_6)
.L_6:
        /*0004*/ 	.word	0x00000082


	//----- nvinfo : EIATTR_KPARAM_INFO
	.align		4
.L_7:
        /*0008*/ 	.byte	0x04, 0x17
        /*000a*/ 	.short	(.L_9 - .L_8)
.L_8:
        /*000c*/ 	.word	0x00000000
        /*0010*/ 	.short	0x0000
        /*0012*/ 	.short	0x0000
        /*0014*/ 	.byte	0x00, 0xf0, 0x11, 0x00


	//----- nvinfo : EIATTR_SPARSE_MMA_MASK
	.align		4
.L_9:
        /*0018*/ 	.byte	0x03, 0x50
        /*001a*/ 	.short	0x0000


	//----- nvinfo : EIATTR_MAXREG_COUNT
	.align		4
        /*001c*/ 	.byte	0x03, 0x1b
        /*001e*/ 	.short	0x00ff


	//----- nvinfo : EIATTR_MERCURY_ISA_VERSION
	.align		4
        /*0020*/ 	.byte	0x03, 0x5f
        /*0022*/ 	.short	0x0101


	//----- nvinfo : EIATTR_VRC_CTA_INIT_COUNT
	.align		4
        /*0024*/ 	.byte	0x02, 0x4a
	.zero		1
	.zero		1


	//----- nvinfo : EIATTR_EXIT_INSTR_OFFSETS
	.align		4
        /*0028*/ 	.byte	0x04, 0x1c
        /*002a*/ 	.short	(.L_11 - .L_10)


	//   ....[0]....
.L_10:
        /*002c*/ 	.word	0x00000010


	//----- nvinfo : EIATTR_CBANK_PARAM_SIZE
	.align		4
.L_11:
        /*0030*/ 	.byte	0x03, 0x19
        /*0032*/ 	.short	0x0004


	//----- nvinfo : EIATTR_PARAM_CBANK
	.align		4
        /*0034*/ 	.byte	0x04, 0x0a
        /*0036*/ 	.short	(.L_13 - .L_12)
	.align		4
.L_12:
        /*0038*/ 	.word	index@(.nv.constant0._Z9vectorAddi)
        /*003c*/ 	.short	0x0380
        /*003e*/ 	.short	0x0004


	//----- nvinfo : EIATTR_SW_WAR
	.align		4
.L_13:
        /*0040*/ 	.byte	0x04, 0x36
        /*0042*/ 	.short	(.L_15 - .L_14)
.L_14:
        /*0044*/ 	.word	0x00000008
.L_15:


//--------------------- .nv.callgraph             --------------------------
	.section	.nv.callgraph,"",@"SHT_CUDA_CALLGRAPH"
	.align	4
	.sectionentsize	8
	.align		4
        /*0000*/ 	.word	0x00000000
	.align		4
        /*0004*/ 	.word	0xffffffff
	.align		4
        /*0008*/ 	.word	0x00000000
	.align		4
        /*000c*/ 	.word	0xfffffffe
	.align		4
        /*0010*/ 	.word	0x00000000
	.align		4
        /*0014*/ 	.word	0xfffffffd
	.align		4
        /*0018*/ 	.word	0x00000000
	.align		4
        /*001c*/ 	.word	0xfffffffc


//--------------------- .text._Z9vectorAddi       --------------------------
	.section	.text._Z9vectorAddi,"ax",@progbits
	.align	128
        .global         _Z9vectorAddi
        .type           _Z9vectorAddi,@function
        .size           _Z9vectorAddi,(.L_x_1 - _Z9vectorAddi)
        .other          _Z9vectorAddi,@"STO_CUDA_ENTRY STV_DEFAULT"
_Z9vectorAddi:
.text._Z9vectorAddi:
[----:B------:R-:W-:Y:S01]  /*0000*/  LDC R1, c[0x0][0x37c] ;  /* 0x0000df00ff017b82 */ /* 0x000fe20000000800 */
[----:B------:R-:W-:Y:S05]  /*0010*/  EXIT ;  /* 0x000000000000794d */ /* 0x000fea0003800000 */
.L_x_0:
[----:B------:R-:W-:-:S00]  /*0020*/  BRA `(.L_x_0) ;  /* 0xfffffffc00fc7947 */ /* 0x000fc0000383ffff */
[----:B------:R-:W-:-:S00]  /*0030*/  NOP ;  /* 0x0000000000007918 */ /* 0x000fc00000000000 */
        /* <DEDUP_REMOVED lines=12> */
.L_x_1:


//--------------------- .nv.shared.reserved.0     --------------------------
	.section	.nv.shared.reserved.0,"aw",@nobits
	.weak		__nv_reservedSMEM_offset_0_alias
	.size		__nv_reservedSMEM_offset_0_alias, 0, 64
	.other		__nv_reservedSMEM_offset_0_alias,@"STO_CUDA_RESERVED_SHARED STV_DEFAULT"
__nv_reservedSMEM_offset_0_alias:
	.zero		0
	.zero		64


//--------------------- .nv.constant0._Z9vectorAddi --------------------------
	.section	.nv.constant0._Z9vectorAddi,"a",@progbits
	.sectionflags	@""
	.align	4
.nv.constant0._Z9vectorAddi:
	.zero		900


//--------------------- SYMBOLS --------------------------

	.type		.nv.reservedSmem.offset0,@object
	.size		.nv.reservedSmem.offset0,0x4
